	.headerflags	@"EF_CUDA_TEXMODE_UNIFIED EF_CUDA_64BIT_ADDRESS EF_CUDA_ACCELERATORS EF_CUDA_SM90 EF_CUDA_VIRTUAL_SM(EF_CUDA_SM90)"
	.elftype	@"ET_EXEC"


//--------------------- .nv.info                  --------------------------
	.section	.nv.info,"",@"SHT_CUDA_INFO"
	.align	4


	//----- nvinfo : EIATTR_REGCOUNT
	.align		4
        /*0000*/ 	.byte	0x04, 0x2f
        /*0002*/ 	.short	(.L_3 - .L_2)
	.align		4
.L_2:
        /*0004*/ 	.word	index@(triton_poi_fused__native_batch_norm_legit_no_training_relu_12)
        /*0008*/ 	.word	0x0000001d


	//----- nvinfo : EIATTR_MIN_STACK_SIZE
	.align		4
.L_3:
        /*000c*/ 	.byte	0x04, 0x12
        /*000e*/ 	.short	(.L_5 - .L_4)
	.align		4
.L_4:
        /*0010*/ 	.word	index@(triton_poi_fused__native_batch_norm_legit_no_training_relu_12)
        /*0014*/ 	.word	0x00000000


	//----- nvinfo : EIATTR_FRAME_SIZE
	.align		4
.L_5:
        /*0018*/ 	.byte	0x04, 0x11
        /*001a*/ 	.short	(.L_7 - .L_6)
	.align		4
.L_6:
        /*001c*/ 	.word	index@(triton_poi_fused__native_batch_norm_legit_no_training_relu_12)
        /*0020*/ 	.word	0x00000000


	//----- nvinfo : EIATTR_MIN_STACK_SIZE
	.align		4
.L_7:
        /*0024*/ 	.byte	0x04, 0x12
        /*0026*/ 	.short	(.L_9 - .L_8)
	.align		4
.L_8:
        /*0028*/ 	.word	index@(triton_poi_fused__native_batch_norm_legit_no_training_relu_12)
        /*002c*/ 	.word	0x00000000
.L_9:


//--------------------- .nv.info.triton_poi_fused__native_batch_norm_legit_no_training_relu_12 --------------------------
	.section	.nv.info.triton_poi_fused__native_batch_norm_legit_no_training_relu_12,"",@"SHT_CUDA_INFO"
	.sectionflags	@""
	.align	4


	//----- nvinfo : EIATTR_CUDA_API_VERSION
	.align		4
        /*0000*/ 	.byte	0x04, 0x37
        /*0002*/ 	.short	(.L_11 - .L_10)
.L_10:
        /*0004*/ 	.word	0x0000007c


	//----- nvinfo : EIATTR_KPARAM_INFO
	.align		4
.L_11:
        /*0008*/ 	.byte	0x04, 0x17
        /*000a*/ 	.short	(.L_13 - .L_12)
.L_12:
        /*000c*/ 	.word	0x00000000
        /*0010*/ 	.short	0x0006
        /*0012*/ 	.short	0x0030
        /*0014*/ 	.byte	0x00, 0xf0, 0x11, 0x00


	//----- nvinfo : EIATTR_KPARAM_INFO
	.align		4
.L_13:
        /*0018*/ 	.byte	0x04, 0x17
        /*001a*/ 	.short	(.L_15 - .L_14)
.L_14:
        /*001c*/ 	.word	0x00000000
        /*0020*/ 	.short	0x0005
        /*0022*/ 	.short	0x0028
        /*0024*/ 	.byte	0x00, 0xf4, 0x21, 0x00


	//----- nvinfo : EIATTR_KPARAM_INFO
	.align		4
.L_15:
        /*0028*/ 	.byte	0x04, 0x17
        /*002a*/ 	.short	(.L_17 - .L_16)
.L_16:
        /*002c*/ 	.word	0x00000000
        /*0030*/ 	.short	0x0004
        /*0032*/ 	.short	0x0020
        /*0034*/ 	.byte	0x00, 0xf4, 0x21, 0x00


	//----- nvinfo : EIATTR_KPARAM_INFO
	.align		4
.L_17:
        /*0038*/ 	.byte	0x04, 0x17
        /*003a*/ 	.short	(.L_19 - .L_18)
.L_18:
        /*003c*/ 	.word	0x00000000
        /*0040*/ 	.short	0x0003
        /*0042*/ 	.short	0x0018
        /*0044*/ 	.byte	0x00, 0xf4, 0x21, 0x00


	//----- nvinfo : EIATTR_KPARAM_INFO
	.align		4
.L_19:
        /*0048*/ 	.byte	0x04, 0x17
        /*004a*/ 	.short	(.L_21 - .L_20)
.L_20:
        /*004c*/ 	.word	0x00000000
        /*0050*/ 	.short	0x0002
        /*0052*/ 	.short	0x0010
        /*0054*/ 	.byte	0x00, 0xf4, 0x21, 0x00


	//----- nvinfo : EIATTR_KPARAM_INFO
	.align		4
.L_21:
        /*0058*/ 	.byte	0x04, 0x17
        /*005a*/ 	.short	(.L_23 - .L_22)
.L_22:
        /*005c*/ 	.word	0x00000000
        /*0060*/ 	.short	0x0001
        /*0062*/ 	.short	0x0008
        /*0064*/ 	.byte	0x00, 0xf4, 0x21, 0x00


	//----- nvinfo : EIATTR_KPARAM_INFO
	.align		4
.L_23:
        /*0068*/ 	.byte	0x04, 0x17
        /*006a*/ 	.short	(.L_25 - .L_24)
.L_24:
        /*006c*/ 	.word	0x00000000
        /*0070*/ 	.short	0x0000
        /*0072*/ 	.short	0x0000
        /*0074*/ 	.byte	0x00, 0xf4, 0x21, 0x00


	//----- nvinfo : EIATTR_SPARSE_MMA_MASK
	.align		4
.L_25:
        /*0078*/ 	.byte	0x03, 0x50
        /*007a*/ 	.short	0x0000


	//----- nvinfo : EIATTR_MAXREG_COUNT
	.align		4
        /*007c*/ 	.byte	0x03, 0x1b
        /*007e*/ 	.short	0x00ff


	//----- nvinfo : EIATTR_EXIT_INSTR_OFFSETS
	.align		4
        /*0080*/ 	.byte	0x04, 0x1c
        /*0082*/ 	.short	(.L_27 - .L_26)


	//   ....[0]....
.L_26:
        /*0084*/ 	.word	0x000005b0


	//----- nvinfo : EIATTR_REQNTID
	.align		4
.L_27:
        /*0088*/ 	.byte	0x04, 0x10
        /*008a*/ 	.short	(.L_29 - .L_28)
.L_28:
        /*008c*/ 	.word	0x00000080
        /*0090*/ 	.word	0x00000001
        /*0094*/ 	.word	0x00000001


	//----- nvinfo : EIATTR_CBANK_PARAM_SIZE
	.align		4
.L_29:
        /*0098*/ 	.byte	0x03, 0x19
        /*009a*/ 	.short	0x0034


	//----- nvinfo : EIATTR_PARAM_CBANK
	.align		4
        /*009c*/ 	.byte	0x04, 0x0a
        /*009e*/ 	.short	(.L_31 - .L_30)
	.align		4
.L_30:
        /*00a0*/ 	.word	index@(.nv.constant0.triton_poi_fused__native_batch_norm_legit_no_training_relu_12)
        /*00a4*/ 	.short	0x0210
        /*00a6*/ 	.short	0x0034


	//----- nvinfo : EIATTR_SW_WAR
	.align		4
.L_31:
        /*00a8*/ 	.byte	0x04, 0x36
        /*00aa*/ 	.short	(.L_33 - .L_32)
.L_32:
        /*00ac*/ 	.word	0x00000008
.L_33:


//--------------------- .nv.callgraph             --------------------------
	.section	.nv.callgraph,"",@"SHT_CUDA_CALLGRAPH"
	.align	4
	.sectionentsize	8
	.align		4
        /*0000*/ 	.word	0x00000000
	.align		4
        /*0004*/ 	.word	0xffffffff
	.align		4
        /*0008*/ 	.word	0x00000000
	.align		4
        /*000c*/ 	.word	0xfffffffe
	.align		4
        /*0010*/ 	.word	0x00000000
	.align		4
        /*0014*/ 	.word	0xfffffffd
	.align		4
        /*0018*/ 	.word	0x00000000
	.align		4
        /*001c*/ 	.word	0xfffffffc


//--------------------- .nv.constant4             --------------------------
	.section	.nv.constant4,"a",@progbits
	.align	8
	.align		8
.nv.constant4:
        /*0000*/ 	.dword	_$_str
	.align		8
        /*0008*/ 	.dword	_$_str_$_2


//--------------------- .text.triton_poi_fused__native_batch_norm_legit_no_training_relu_12 --------------------------
	.section	.text.triton_poi_fused__native_batch_norm_legit_no_training_relu_12,"ax",@progbits
	.align	128
        .global         triton_poi_fused__native_batch_norm_legit_no_training_relu_12
        .type           triton_poi_fused__native_batch_norm_legit_no_training_relu_12,@function
        .size           triton_poi_fused__native_batch_norm_legit_no_training_relu_12,(.L_x_1 - triton_poi_fused__native_batch_norm_legit_no_training_relu_12)
        .other          triton_poi_fused__native_batch_norm_legit_no_training_relu_12,@"STO_CUDA_ENTRY STV_DEFAULT"
triton_poi_fused__native_batch_norm_legit_no_training_relu_12:
.text.triton_poi_fused__native_batch_norm_legit_no_training_relu_12:
[----:B------:R-:W-:Y:S01]  /*0000*/  LDC R1, c[0x0][0x28] ;  /* 0x00000a00ff017b82 */ /* 0x000fe20000000800 */
[----:B------:R-:W1:Y:S07]  /*0010*/  S2R R0, SR_TID.X ;  /* 0x0000000000007919 */ /* 0x000e6e0000002100 */
[----:B------:R-:W2:Y:S01]  /*0020*/  LDC.64 R20, c[0x0][0x220] ;  /* 0x00008800ff147b82 */ /* 0x000ea20000000a00 */
[----:B------:R-:W-:Y:S01]  /*0030*/  ULDC.64 UR4, c[0x0][0x208] ;  /* 0x0000820000047ab9 */ /* 0x000fe20000000a00 */
[----:B------:R-:W3:Y:S06]  /*0040*/  S2R R5, SR_CTAID.X ;  /* 0x0000000000057919 */ /* 0x000eec0000002500 */
[----:B------:R-:W4:Y:S08]  /*0050*/  LDC.64 R12, c[0x0][0x210] ;  /* 0x00008400ff0c7b82 */ /* 0x000f300000000a00 */
[----:B------:R-:W5:Y:S08]  /*0060*/  LDC.64 R16, c[0x0][0x218] ;  /* 0x00008600ff107b82 */ /* 0x000f700000000a00 */
[----:B------:R-:W5:Y:S01]  /*0070*/  LDC.64 R8, c[0x0][0x228] ;  /* 0x00008a00ff087b82 */ /* 0x000f620000000a00 */
[----:B-1----:R-:W-:-:S02]  /*0080*/  SHF.L.U32 R0, R0, 0x2, RZ ;  /* 0x0000000200007819 */ /* 0x002fc400000006ff */
[----:B---3--:R-:W-:Y:S02]  /*0090*/  SHF.R.S32.HI R3, RZ, 0x16, R5 ;  /* 0x00000016ff037819 */ /* 0x008fe40000011405 */
[----:B------:R-:W-:Y:S02]  /*00a0*/  LOP3.LUT R0, R0, 0x1fc, RZ, 0xc0, !PT ;  /* 0x000001fc00007812 */ /* 0x000fe400078ec0ff */
[----:B------:R-:W-:Y:S02]  /*00b0*/  SGXT R3, R3, 0x1 ;  /* 0x000000010303781a */ /* 0x000fe40000000200 */
[----:B------:R-:W-:Y:S02]  /*00c0*/  LEA R0, R5, R0, 0x9 ;  /* 0x0000000005007211 */ /* 0x000fe400078e48ff */
[----:B------:R-:W1:Y:S02]  /*00d0*/  LDC.64 R4, c[0x0][0x230] ;  /* 0x00008c00ff047b82 */ /* 0x000e640000000a00 */
[----:B------:R-:W-:-:S04]  /*00e0*/  LEA.HI R3, R3, R0, RZ, 0x6 ;  /* 0x0000000003037211 */ /* 0x000fc800078f30ff */
[----:B------:R-:W-:-:S04]  /*00f0*/  LOP3.LUT R3, R3, 0xffffffc0, RZ, 0xc0, !PT ;  /* 0xffffffc003037812 */ /* 0x000fc800078ec0ff */
[----:B------:R-:W-:-:S05]  /*0100*/  IADD3 R2, R0, -R3, RZ ;  /* 0x8000000300027210 */ /* 0x000fca0007ffe0ff */
[----:B--2---:R-:W-:-:S06]  /*0110*/  IMAD.WIDE R20, R2, 0x4, R20 ;  /* 0x0000000402147825 */ /* 0x004fcc00078e0214 */
[----:B------:R-:W2:Y:S01]  /*0120*/  LDG.E.EL.128 R20, desc[UR4][R20.64] ;  /* 0x0000000414147981 */ /* 0x000ea2000c2e1d00 */
[----:B----4-:R-:W-:-:S04]  /*0130*/  IMAD.WIDE R12, R0, 0x4, R12 ;  /* 0x00000004000c7825 */ /* 0x010fc800078e020c */
[C---:B-----5:R-:W-:Y:S02]  /*0140*/  IMAD.WIDE R16, R2.reuse, 0x4, R16 ;  /* 0x0000000402107825 */ /* 0x060fe400078e0210 */
[----:B------:R-:W3:Y:S04]  /*0150*/  LDG.E.128 R12, desc[UR4][R12.64] ;  /* 0x000000040c0c7981 */ /* 0x000ee8000c1e1d00 */
[----:B------:R-:W3:Y:S01]  /*0160*/  LDG.E.EL.128 R16, desc[UR4][R16.64] ;  /* 0x0000000410107981 */ /* 0x000ee2000c2e1d00 */
[----:B0-----:R-:W-:-:S04]  /*0170*/  IMAD.WIDE R8, R2, 0x4, R8 ;  /* 0x0000000402087825 */ /* 0x001fc800078e0208 */
[----:B-1----:R-:W-:Y:S02]  /*0180*/  IMAD.WIDE R4, R2, 0x4, R4 ;  /* 0x0000000402047825 */ /* 0x002fe400078e0204 */
[----:B------:R-:W4:Y:S04]  /*0190*/  LDG.E.EL.128 R8, desc[UR4][R8.64] ;  /* 0x0000000408087981 */ /* 0x000f28000c2e1d00 */
[----:B------:R-:W4:Y:S01]  /*01a0*/  LDG.E.EL.128 R4, desc[UR4][R4.64] ;  /* 0x0000000404047981 */ /* 0x000f22000c2e1d00 */
[----:B--2---:R-:W-:Y:S01]  /*01b0*/  FADD R22, R22, 9.9999997473787516356e-06 ;  /* 0x3727c5ac16167421 */ /* 0x004fe20000000000 */
[----:B------:R-:W-:Y:S01]  /*01c0*/  FADD R23, R23, 9.9999997473787516356e-06 ;  /* 0x3727c5ac17177421 */ /* 0x000fe20000000000 */
[----:B------:R-:W-:Y:S01]  /*01d0*/  FADD R2, R20, 9.9999997473787516356e-06 ;  /* 0x3727c5ac14027421 */ /* 0x000fe20000000000 */
[----:B------:R-:W-:Y:S01]  /*01e0*/  FADD R21, R21, 9.9999997473787516356e-06 ;  /* 0x3727c5ac15157421 */ /* 0x000fe20000000000 */
[----:B------:R-:W0:Y:S01]  /*01f0*/  MUFU.SQRT R24, R22 ;  /* 0x0000001600187308 */ /* 0x000e220000002000 */
[----:B------:R-:W-:Y:S01]  /*0200*/  HFMA2.MMA R20, -RZ, RZ, 1.625, 0 ;  /* 0x3e800000ff147435 */ /* 0x000fe200000001ff */
[----:B---3--:R-:W-:-:S06]  /*0210*/  FADD R12, R12, -R16 ;  /* 0x800000100c0c7221 */ /* 0x008fcc0000000000 */
[----:B------:R-:W1:Y:S01]  /*0220*/  MUFU.SQRT R23, R23 ;  /* 0x0000001700177308 */ /* 0x000e620000002000 */
[----:B------:R-:W-:Y:S01]  /*0230*/  FADD R13, R13, -R17 ;  /* 0x800000110d0d7221 */ /* 0x000fe20000000000 */
[----:B------:R-:W-:Y:S01]  /*0240*/  FADD R14, R14, -R18 ;  /* 0x800000120e0e7221 */ /* 0x000fe20000000000 */
[----:B------:R-:W-:Y:S01]  /*0250*/  FADD R18, R15, -R19 ;  /* 0x800000130f127221 */ /* 0x000fe20000000000 */
[----:B0-----:R-:W-:-:S04]  /*0260*/  FSETP.GT.AND P6, PT, R24, 8.50705917302346158658e+37, PT ;  /* 0x7e8000001800780b */ /* 0x001fc80003fc4000 */
[----:B------:R0:W2:Y:S01]  /*0270*/  MUFU.SQRT R25, R2 ;  /* 0x0000000200197308 */ /* 0x0000a20000002000 */
[----:B------:R-:W-:Y:S02]  /*0280*/  FSETP.GEU.AND P1, PT, R24, 1.175494350822287508e-38, PT ;  /* 0x008000001800780b */ /* 0x000fe40003f2e000 */
[----:B-1----:R-:W-:-:S05]  /*0290*/  FSETP.GT.AND P5, PT, R23, 8.50705917302346158658e+37, PT ;  /* 0x7e8000001700780b */ /* 0x002fca0003fa4000 */
[----:B------:R1:W3:Y:S01]  /*02a0*/  MUFU.SQRT R26, R21 ;  /* 0x00000015001a7308 */ /* 0x0002e20000002000 */
[----:B------:R-:W-:Y:S01]  /*02b0*/  FSETP.GEU.AND P2, PT, R23, 1.175494350822287508e-38, PT ;  /* 0x008000001700780b */ /* 0x000fe20003f4e000 */
[----:B0-----:R-:W0:Y:S01]  /*02c0*/  LDC.64 R2, c[0x0][0x238] ;  /* 0x00008e00ff027b82 */ /* 0x001e220000000a00 */
[----:B------:R-:W-:Y:S01]  /*02d0*/  FSEL R16, R20, 1, P5 ;  /* 0x3f80000014107808 */ /* 0x000fe20002800000 */
[----:B------:R-:W-:Y:S01]  /*02e0*/  @P6 FMUL R24, R24, 0.25 ;  /* 0x3e80000018186820 */ /* 0x000fe20000400000 */
[----:B--2---:R-:W-:-:S03]  /*02f0*/  FSETP.GT.AND P3, PT, R25, 8.50705917302346158658e+37, PT ;  /* 0x7e8000001900780b */ /* 0x004fc60003f64000 */
[----:B------:R-:W-:Y:S01]  /*0300*/  @!P1 FMUL R24, R24, 16777216 ;  /* 0x4b80000018189820 */ /* 0x000fe20000400000 */
[----:B-1----:R-:W-:Y:S02]  /*0310*/  FSEL R21, R20, 1, P6 ;  /* 0x3f80000014157808 */ /* 0x002fe40003000000 */
[----:B------:R-:W-:Y:S01]  /*0320*/  FSETP.GEU.AND P6, PT, R25, 1.175494350822287508e-38, PT ;  /* 0x008000001900780b */ /* 0x000fe20003fce000 */
[----:B------:R-:W-:Y:S02]  /*0330*/  @P5 FMUL R23, R23, 0.25 ;  /* 0x3e80000017175820 */ /* 0x000fe40000400000 */
[----:B------:R-:W1:Y:S01]  /*0340*/  MUFU.RCP R24, R24 ;  /* 0x0000001800187308 */ /* 0x000e620000001000 */
[C---:B---3--:R-:W-:Y:S01]  /*0350*/  FSETP.GT.AND P4, PT, R26.reuse, 8.50705917302346158658e+37, PT ;  /* 0x7e8000001a00780b */ /* 0x048fe20003f84000 */
[----:B------:R-:W-:Y:S01]  /*0360*/  @!P2 FMUL R23, R23, 16777216 ;  /* 0x4b8000001717a820 */ /* 0x000fe20000400000 */
[----:B------:R-:W-:Y:S01]  /*0370*/  FSETP.GEU.AND P0, PT, R26, 1.175494350822287508e-38, PT ;  /* 0x008000001a00780b */ /* 0x000fe20003f0e000 */
[----:B------:R-:W-:Y:S01]  /*0380*/  @!P2 FMUL R16, R16, 16777216 ;  /* 0x4b8000001010a820 */ /* 0x000fe20000400000 */
[C---:B------:R-:W-:Y:S01]  /*0390*/  FSEL R17, R20.reuse, 1, P4 ;  /* 0x3f80000014117808 */ /* 0x040fe20002000000 */
[----:B------:R-:W-:Y:S01]  /*03a0*/  @P3 FMUL R25, R25, 0.25 ;  /* 0x3e80000019193820 */ /* 0x000fe20000400000 */
[----:B------:R-:W-:Y:S01]  /*03b0*/  FSEL R20, R20, 1, P3 ;  /* 0x3f80000014147808 */ /* 0x000fe20001800000 */
[----:B------:R-:W2:Y:S01]  /*03c0*/  MUFU.RCP R23, R23 ;  /* 0x0000001700177308 */ /* 0x000ea20000001000 */
[----:B------:R-:W-:Y:S01]  /*03d0*/  @!P1 FMUL R21, R21, 16777216 ;  /* 0x4b80000015159820 */ /* 0x000fe20000400000 */
[----:B------:R-:W-:-:S02]  /*03e0*/  @!P6 FMUL R25, R25, 16777216 ;  /* 0x4b8000001919e820 */ /* 0x000fc40000400000 */
[----:B------:R-:W-:Y:S01]  /*03f0*/  @!P6 FMUL R20, R20, 16777216 ;  /* 0x4b8000001414e820 */ /* 0x000fe20000400000 */
[----:B0-----:R-:W-:-:S04]  /*0400*/  IMAD.WIDE R2, R0, 0x4, R2 ;  /* 0x0000000400027825 */ /* 0x001fc800078e0202 */
[----:B------:R-:W-:Y:S01]  /*0410*/  @P4 FMUL R26, R26, 0.25 ;  /* 0x3e8000001a1a4820 */ /* 0x000fe20000400000 */
[----:B-1----:R-:W-:Y:S01]  /*0420*/  FMUL R21, R24, R21 ;  /* 0x0000001518157220 */ /* 0x002fe20000400000 */
[----:B------:R-:W0:Y:S01]  /*0430*/  MUFU.RCP R25, R25 ;  /* 0x0000001900197308 */ /* 0x000e220000001000 */
[----:B------:R-:W-:Y:S01]  /*0440*/  @!P0 FMUL R17, R17, 16777216 ;  /* 0x4b80000011118820 */ /* 0x000fe20000400000 */
[----:B------:R-:W-:Y:S01]  /*0450*/  @!P0 FMUL R26, R26, 16777216 ;  /* 0x4b8000001a1a8820 */ /* 0x000fe20000400000 */
[----:B------:R-:W-:Y:S01]  /*0460*/  FMUL R21, R21, R14 ;  /* 0x0000000e15157220 */ /* 0x000fe20000400000 */
[----:B--2---:R-:W-:-:S04]  /*0470*/  FMUL R23, R23, R16 ;  /* 0x0000001017177220 */ /* 0x004fc80000400000 */
[----:B------:R-:W1:Y:S01]  /*0480*/  MUFU.RCP R22, R26 ;  /* 0x0000001a00167308 */ /* 0x000e620000001000 */
[----:B----4-:R-:W-:Y:S01]  /*0490*/  FFMA R6, R10, R21, R6 ;  /* 0x000000150a067223 */ /* 0x010fe20000000006 */
[----:B------:R-:W-:-:S04]  /*04a0*/  FMUL R18, R23, R18 ;  /* 0x0000001217127220 */ /* 0x000fc80000400000 */
[C---:B------:R-:W-:Y:S01]  /*04b0*/  FSETP.GEU.AND P1, PT, R6.reuse, RZ, PT ;  /* 0x000000ff0600720b */ /* 0x040fe20003f2e000 */
[----:B0-----:R-:W-:Y:S01]  /*04c0*/  FMUL R25, R25, R20 ;  /* 0x0000001419197220 */ /* 0x001fe20000400000 */
[----:B------:R-:W-:Y:S02]  /*04d0*/  FFMA R7, R11, R18, R7 ;  /* 0x000000120b077223 */ /* 0x000fe40000000007 */
[----:B------:R-:W-:Y:S01]  /*04e0*/  SEL R6, R6, RZ, P1 ;  /* 0x000000ff06067207 */ /* 0x000fe20000800000 */
[----:B------:R-:W-:Y:S02]  /*04f0*/  FMUL R25, R25, R12 ;  /* 0x0000000c19197220 */ /* 0x000fe40000400000 */
[C---:B------:R-:W-:Y:S01]  /*0500*/  FSETP.GEU.AND P0, PT, R7.reuse, RZ, PT ;  /* 0x000000ff0700720b */ /* 0x040fe20003f0e000 */
[----:B-1----:R-:W-:Y:S01]  /*0510*/  FMUL R22, R22, R17 ;  /* 0x0000001116167220 */ /* 0x002fe20000400000 */
[----:B------:R-:W-:Y:S02]  /*0520*/  FFMA R4, R8, R25, R4 ;  /* 0x0000001908047223 */ /* 0x000fe40000000004 */
[----:B------:R-:W-:Y:S01]  /*0530*/  SEL R7, R7, RZ, P0 ;  /* 0x000000ff07077207 */ /* 0x000fe20000000000 */
[----:B------:R-:W-:-:S02]  /*0540*/  FMUL R22, R22, R13 ;  /* 0x0000000d16167220 */ /* 0x000fc40000400000 */
[C---:B------:R-:W-:Y:S02]  /*0550*/  FSETP.GEU.AND P3, PT, R4.reuse, RZ, PT ;  /* 0x000000ff0400720b */ /* 0x040fe40003f6e000 */
[----:B------:R-:W-:Y:S02]  /*0560*/  FFMA R5, R9, R22, R5 ;  /* 0x0000001609057223 */ /* 0x000fe40000000005 */
[----:B------:R-:W-:-:S03]  /*0570*/  SEL R4, R4, RZ, P3 ;  /* 0x000000ff04047207 */ /* 0x000fc60001800000 */
[----:B------:R-:W-:-:S04]  /*0580*/  FSETP.GEU.AND P2, PT, R5, RZ, PT ;  /* 0x000000ff0500720b */ /* 0x000fc80003f4e000 */
[----:B------:R-:W-:-:S05]  /*0590*/  SEL R5, R5, RZ, P2 ;  /* 0x000000ff05057207 */ /* 0x000fca0001000000 */
[----:B------:R-:W-:Y:S01]  /*05a0*/  STG.E.128 desc[UR4][R2.64], R4 ;  /* 0x0000000402007986 */ /* 0x000fe2000c101d04 */
[----:B------:R-:W-:Y:S05]  /*05b0*/  EXIT ;  /* 0x000000000000794d */ /* 0x000fea0003800000 */
.L_x_0:
[----:B------:R-:W-:-:S00]  /*05c0*/  BRA `(.L_x_0) ;  /* 0xfffffffc00fc7947 */ /* 0x000fc0000383ffff */
[----:B------:R-:W-:-:S00]  /*05d0*/  NOP ;  /* 0x0000000000007918 */ /* 0x000fc00000000000 */
        /* <DEDUP_REMOVED lines=10> */
.L_x_1:


//--------------------- .nv.global.init           --------------------------
	.section	.nv.global.init,"aw",@progbits
.nv.global.init:
	.type		_$_str,@object
	.size		_$_str,(_$_str_$_2 - _$_str)
_$_str:
        /*0000*/ 	.byte	0x5f, 0x5f, 0x43, 0x55, 0x44, 0x41, 0x5f, 0x46, 0x54, 0x5a, 0x00
	.type		_$_str_$_2,@object
	.size		_$_str_$_2,(.L_1 - _$_str_$_2)
_$_str_$_2:
        /*000b*/ 	.byte	0x5f, 0x5f, 0x43, 0x55, 0x44, 0x41, 0x5f, 0x50, 0x52, 0x45, 0x43, 0x5f, 0x53, 0x51, 0x52, 0x54
        /*001b*/ 	.byte	0x00
.L_1:


//--------------------- .nv.constant0.triton_poi_fused__native_batch_norm_legit_no_training_relu_12 --------------------------
	.section	.nv.constant0.triton_poi_fused__native_batch_norm_legit_no_training_relu_12,"a",@progbits
	.sectionflags	@""
	.align	4
.nv.constant0.triton_poi_fused__native_batch_norm_legit_no_training_relu_12:
	.zero		580
